	.headerflags	@"EF_CUDA_TEXMODE_UNIFIED EF_CUDA_64BIT_ADDRESS EF_CUDA_ACCELERATORS EF_CUDA_SM90 EF_CUDA_VIRTUAL_SM(EF_CUDA_SM90)"
	.elftype	@"ET_EXEC"


//--------------------- .nv.info                  --------------------------
	.section	.nv.info,"",@"SHT_CUDA_INFO"
	.align	4


	//----- nvinfo : EIATTR_REGCOUNT
	.align		4
        /*0000*/ 	.byte	0x04, 0x2f
        /*0002*/ 	.short	(.L_1 - .L_0)
	.align		4
.L_0:
        /*0004*/ 	.word	index@(triton_poi_fused__to_copy_add_arange_clamp_mul_sub_133)
        /*0008*/ 	.word	0x0000000c


	//----- nvinfo : EIATTR_MIN_STACK_SIZE
	.align		4
.L_1:
        /*000c*/ 	.byte	0x04, 0x12
        /*000e*/ 	.short	(.L_3 - .L_2)
	.align		4
.L_2:
        /*0010*/ 	.word	index@(triton_poi_fused__to_copy_add_arange_clamp_mul_sub_133)
        /*0014*/ 	.word	0x00000000


	//----- nvinfo : EIATTR_FRAME_SIZE
	.align		4
.L_3:
        /*0018*/ 	.byte	0x04, 0x11
        /*001a*/ 	.short	(.L_5 - .L_4)
	.align		4
.L_4:
        /*001c*/ 	.word	index@(triton_poi_fused__to_copy_add_arange_clamp_mul_sub_133)
        /*0020*/ 	.word	0x00000000


	//----- nvinfo : EIATTR_MIN_STACK_SIZE
	.align		4
.L_5:
        /*0024*/ 	.byte	0x04, 0x12
        /*0026*/ 	.short	(.L_7 - .L_6)
	.align		4
.L_6:
        /*0028*/ 	.word	index@(triton_poi_fused__to_copy_add_arange_clamp_mul_sub_133)
        /*002c*/ 	.word	0x00000000
.L_7:


//--------------------- .nv.info.triton_poi_fused__to_copy_add_arange_clamp_mul_sub_133 --------------------------
	.section	.nv.info.triton_poi_fused__to_copy_add_arange_clamp_mul_sub_133,"",@"SHT_CUDA_INFO"
	.sectionflags	@""
	.align	4


	//----- nvinfo : EIATTR_CUDA_API_VERSION
	.align		4
        /*0000*/ 	.byte	0x04, 0x37
        /*0002*/ 	.short	(.L_9 - .L_8)
.L_8:
        /*0004*/ 	.word	0x0000007c


	//----- nvinfo : EIATTR_KPARAM_INFO
	.align		4
.L_9:
        /*0008*/ 	.byte	0x04, 0x17
        /*000a*/ 	.short	(.L_11 - .L_10)
.L_10:
        /*000c*/ 	.word	0x00000000
        /*0010*/ 	.short	0x0001
        /*0012*/ 	.short	0x0008
        /*0014*/ 	.byte	0x00, 0xf0, 0x11, 0x00


	//----- nvinfo : EIATTR_KPARAM_INFO
	.align		4
.L_11:
        /*0018*/ 	.byte	0x04, 0x17
        /*001a*/ 	.short	(.L_13 - .L_12)
.L_12:
        /*001c*/ 	.word	0x00000000
        /*0020*/ 	.short	0x0000
        /*0022*/ 	.short	0x0000
        /*0024*/ 	.byte	0x00, 0xf4, 0x21, 0x00


	//----- nvinfo : EIATTR_SPARSE_MMA_MASK
	.align		4
.L_13:
        /*0028*/ 	.byte	0x03, 0x50
        /*002a*/ 	.short	0x0000


	//----- nvinfo : EIATTR_MAXREG_COUNT
	.align		4
        /*002c*/ 	.byte	0x03, 0x1b
        /*002e*/ 	.short	0x00ff


	//----- nvinfo : EIATTR_EXIT_INSTR_OFFSETS
	.align		4
        /*0030*/ 	.byte	0x04, 0x1c
        /*0032*/ 	.short	(.L_15 - .L_14)


	//   ....[0]....
.L_14:
        /*0034*/ 	.word	0x00000190


	//   ....[1]....
        /*0038*/ 	.word	0x000001c0


	//----- nvinfo : EIATTR_REQNTID
	.align		4
.L_15:
        /*003c*/ 	.byte	0x04, 0x10
        /*003e*/ 	.short	(.L_17 - .L_16)
.L_16:
        /*0040*/ 	.word	0x00000020
        /*0044*/ 	.word	0x00000001
        /*0048*/ 	.word	0x00000001


	//----- nvinfo : EIATTR_CBANK_PARAM_SIZE
	.align		4
.L_17:
        /*004c*/ 	.byte	0x03, 0x19
        /*004e*/ 	.short	0x000c


	//----- nvinfo : EIATTR_PARAM_CBANK
	.align		4
        /*0050*/ 	.byte	0x04, 0x0a
        /*0052*/ 	.short	(.L_19 - .L_18)
	.align		4
.L_18:
        /*0054*/ 	.word	index@(.nv.constant0.triton_poi_fused__to_copy_add_arange_clamp_mul_sub_133)
        /*0058*/ 	.short	0x0210
        /*005a*/ 	.short	0x000c


	//----- nvinfo : EIATTR_SW_WAR
	.align		4
.L_19:
        /*005c*/ 	.byte	0x04, 0x36
        /*005e*/ 	.short	(.L_21 - .L_20)
.L_20:
        /*0060*/ 	.word	0x00000008
.L_21:


//--------------------- .nv.callgraph             --------------------------
	.section	.nv.callgraph,"",@"SHT_CUDA_CALLGRAPH"
	.align	4
	.sectionentsize	8
	.align		4
        /*0000*/ 	.word	0x00000000
	.align		4
        /*0004*/ 	.word	0xffffffff
	.align		4
        /*0008*/ 	.word	0x00000000
	.align		4
        /*000c*/ 	.word	0xfffffffe
	.align		4
        /*0010*/ 	.word	0x00000000
	.align		4
        /*0014*/ 	.word	0xfffffffd
	.align		4
        /*0018*/ 	.word	0x00000000
	.align		4
        /*001c*/ 	.word	0xfffffffc


//--------------------- .text.triton_poi_fused__to_copy_add_arange_clamp_mul_sub_133 --------------------------
	.section	.text.triton_poi_fused__to_copy_add_arange_clamp_mul_sub_133,"ax",@progbits
	.align	128
        .global         triton_poi_fused__to_copy_add_arange_clamp_mul_sub_133
        .type           triton_poi_fused__to_copy_add_arange_clamp_mul_sub_133,@function
        .size           triton_poi_fused__to_copy_add_arange_clamp_mul_sub_133,(.L_x_1 - triton_poi_fused__to_copy_add_arange_clamp_mul_sub_133)
        .other          triton_poi_fused__to_copy_add_arange_clamp_mul_sub_133,@"STO_CUDA_ENTRY STV_DEFAULT"
triton_poi_fused__to_copy_add_arange_clamp_mul_sub_133:
.text.triton_poi_fused__to_copy_add_arange_clamp_mul_sub_133:
[----:B------:R-:W0:Y:S02]  /*0000*/  LDC R1, c[0x0][0x28] ;  /* 0x00000a00ff017b82 */ /* 0x000e240000000800 */
[----:B------:R-:W1:Y:S01]  /*0010*/  S2R R0, SR_TID.X ;  /* 0x0000000000007919 */ /* 0x000e620000002100 */
[----:B------:R-:W-:Y:S01]  /*0020*/  HFMA2.MMA R3, -RZ, RZ, 1.625, 0 ;  /* 0x3e800000ff037435 */ /* 0x000fe200000001ff */
[----:B------:R-:W2:Y:S01]  /*0030*/  S2R R5, SR_CTAID.X ;  /* 0x0000000000057919 */ /* 0x000ea20000002500 */
[----:B-1----:R-:W-:-:S05]  /*0040*/  IMAD.SHL.U32 R0, R0, 0x2, RZ ;  /* 0x0000000200007824 */ /* 0x002fca00078e00ff */
[----:B------:R-:W-:-:S05]  /*0050*/  LOP3.LUT R0, R0, 0x3e, RZ, 0xc0, !PT ;  /* 0x0000003e00007812 */ /* 0x000fca00078ec0ff */
[----:B--2---:R-:W-:-:S05]  /*0060*/  IMAD R5, R5, 0x40, R0 ;  /* 0x0000004005057824 */ /* 0x004fca00078e0200 */
[----:B------:R-:W-:Y:S02]  /*0070*/  IADD3 R0, R5, 0x1, RZ ;  /* 0x0000000105007810 */ /* 0x000fe40007ffe0ff */
[----:B------:R-:W-:Y:S02]  /*0080*/  I2FP.F32.S32 R2, R5 ;  /* 0x0000000500027245 */ /* 0x000fe40000201400 */
[----:B------:R-:W-:Y:S02]  /*0090*/  I2FP.F32.S32 R0, R0 ;  /* 0x0000000000007245 */ /* 0x000fe40000201400 */
[----:B------:R-:W-:Y:S01]  /*00a0*/  ISETP.GE.AND P0, PT, R5, 0x40, PT ;  /* 0x000000400500780c */ /* 0x000fe20003f06270 */
[----:B------:R-:W-:Y:S02]  /*00b0*/  FADD R2, R2, 0.5 ;  /* 0x3f00000002027421 */ /* 0x000fe40000000000 */
[----:B------:R-:W-:Y:S02]  /*00c0*/  FADD R0, R0, 0.5 ;  /* 0x3f00000000007421 */ /* 0x000fe40000000000 */
[----:B------:R-:W-:-:S02]  /*00d0*/  FFMA R2, R2, R3, -0.5 ;  /* 0xbf00000002027423 */ /* 0x000fc40000000003 */
[----:B------:R-:W-:-:S03]  /*00e0*/  FFMA R0, R0, R3, -0.5 ;  /* 0xbf00000000007423 */ /* 0x000fc60000000003 */
[----:B------:R-:W-:Y:S02]  /*00f0*/  FMNMX R4, RZ, R2, !PT ;  /* 0x00000002ff047209 */ /* 0x000fe40007800000 */
[----:B------:R-:W1:Y:S01]  /*0100*/  LDC.64 R2, c[0x0][0x210] ;  /* 0x00008400ff027b82 */ /* 0x000e620000000a00 */
[----:B------:R-:W-:Y:S01]  /*0110*/  FMNMX R0, RZ, R0, !PT ;  /* 0x00000000ff007209 */ /* 0x000fe20007800000 */
[----:B------:R-:W2:Y:S08]  /*0120*/  F2I.TRUNC.NTZ R6, R4 ;  /* 0x0000000400067305 */ /* 0x000eb0000020f100 */
[----:B------:R-:W3:Y:S01]  /*0130*/  F2I.TRUNC.NTZ R7, R0 ;  /* 0x0000000000077305 */ /* 0x000ee2000020f100 */
[----:B--2---:R-:W-:-:S05]  /*0140*/  I2FP.F32.S32 R9, R6 ;  /* 0x0000000600097245 */ /* 0x004fca0000201400 */
[----:B------:R-:W-:Y:S01]  /*0150*/  FADD.SAT R6, R4, -R9 ;  /* 0x8000000904067221 */ /* 0x000fe20000002000 */
[----:B-1----:R-:W-:Y:S01]  /*0160*/  IMAD.WIDE R2, R5, 0x4, R2 ;  /* 0x0000000405027825 */ /* 0x002fe200078e0202 */
[----:B---3--:R-:W-:-:S05]  /*0170*/  I2FP.F32.S32 R7, R7 ;  /* 0x0000000700077245 */ /* 0x008fca0000201400 */
[----:B------:R-:W-:Y:S01]  /*0180*/  FADD.SAT R7, R0, -R7 ;  /* 0x8000000700077221 */ /* 0x000fe20000002000 */
[----:B------:R-:W-:Y:S06]  /*0190*/  @P0 EXIT ;  /* 0x000000000000094d */ /* 0x000fec0003800000 */
[----:B------:R-:W-:Y:S02]  /*01a0*/  ULDC.64 UR4, c[0x0][0x208] ;  /* 0x0000820000047ab9 */ /* 0x000fe40000000a00 */
[----:B------:R-:W-:Y:S01]  /*01b0*/  STG.E.64 desc[UR4][R2.64], R6 ;  /* 0x0000000602007986 */ /* 0x000fe2000c101b04 */
[----:B------:R-:W-:Y:S05]  /*01c0*/  EXIT ;  /* 0x000000000000794d */ /* 0x000fea0003800000 */
.L_x_0:
[----:B------:R-:W-:-:S00]  /*01d0*/  BRA `(.L_x_0) ;  /* 0xfffffffc00fc7947 */ /* 0x000fc0000383ffff */
[----:B------:R-:W-:-:S00]  /*01e0*/  NOP ;  /* 0x0000000000007918 */ /* 0x000fc00000000000 */
        /* <DEDUP_REMOVED lines=9> */
.L_x_1:


//--------------------- .nv.constant0.triton_poi_fused__to_copy_add_arange_clamp_mul_sub_133 --------------------------
	.section	.nv.constant0.triton_poi_fused__to_copy_add_arange_clamp_mul_sub_133,"a",@progbits
	.sectionflags	@""
	.align	4
.nv.constant0.triton_poi_fused__to_copy_add_arange_clamp_mul_sub_133:
	.zero		540
